	.headerflags	@"EF_CUDA_TEXMODE_UNIFIED EF_CUDA_64BIT_ADDRESS EF_CUDA_ACCELERATORS EF_CUDA_SM90 EF_CUDA_VIRTUAL_SM(EF_CUDA_SM90)"
	.elftype	@"ET_EXEC"


//--------------------- .nv.info                  --------------------------
	.section	.nv.info,"",@"SHT_CUDA_INFO"
	.align	4


	//----- nvinfo : EIATTR_REGCOUNT
	.align		4
        /*0000*/ 	.byte	0x04, 0x2f
        /*0002*/ 	.short	(.L_3 - .L_2)
	.align		4
.L_2:
        /*0004*/ 	.word	index@(triton_poi_fused__native_batch_norm_legit_no_training_add_relu_29)
        /*0008*/ 	.word	0x0000001e


	//----- nvinfo : EIATTR_MIN_STACK_SIZE
	.align		4
.L_3:
        /*000c*/ 	.byte	0x04, 0x12
        /*000e*/ 	.short	(.L_5 - .L_4)
	.align		4
.L_4:
        /*0010*/ 	.word	index@(triton_poi_fused__native_batch_norm_legit_no_training_add_relu_29)
        /*0014*/ 	.word	0x00000000


	//----- nvinfo : EIATTR_FRAME_SIZE
	.align		4
.L_5:
        /*0018*/ 	.byte	0x04, 0x11
        /*001a*/ 	.short	(.L_7 - .L_6)
	.align		4
.L_6:
        /*001c*/ 	.word	index@(triton_poi_fused__native_batch_norm_legit_no_training_add_relu_29)
        /*0020*/ 	.word	0x00000000


	//----- nvinfo : EIATTR_MIN_STACK_SIZE
	.align		4
.L_7:
        /*0024*/ 	.byte	0x04, 0x12
        /*0026*/ 	.short	(.L_9 - .L_8)
	.align		4
.L_8:
        /*0028*/ 	.word	index@(triton_poi_fused__native_batch_norm_legit_no_training_add_relu_29)
        /*002c*/ 	.word	0x00000000
.L_9:


//--------------------- .nv.info.triton_poi_fused__native_batch_norm_legit_no_training_add_relu_29 --------------------------
	.section	.nv.info.triton_poi_fused__native_batch_norm_legit_no_training_add_relu_29,"",@"SHT_CUDA_INFO"
	.sectionflags	@""
	.align	4


	//----- nvinfo : EIATTR_CUDA_API_VERSION
	.align		4
        /*0000*/ 	.byte	0x04, 0x37
        /*0002*/ 	.short	(.L_11 - .L_10)
.L_10:
        /*0004*/ 	.word	0x0000007c


	//----- nvinfo : EIATTR_KPARAM_INFO
	.align		4
.L_11:
        /*0008*/ 	.byte	0x04, 0x17
        /*000a*/ 	.short	(.L_13 - .L_12)
.L_12:
        /*000c*/ 	.word	0x00000000
        /*0010*/ 	.short	0x0008
        /*0012*/ 	.short	0x003c
        /*0014*/ 	.byte	0x00, 0xf0, 0x11, 0x00


	//----- nvinfo : EIATTR_KPARAM_INFO
	.align		4
.L_13:
        /*0018*/ 	.byte	0x04, 0x17
        /*001a*/ 	.short	(.L_15 - .L_14)
.L_14:
        /*001c*/ 	.word	0x00000000
        /*0020*/ 	.short	0x0007
        /*0022*/ 	.short	0x0038
        /*0024*/ 	.byte	0x00, 0xf0, 0x11, 0x00


	//----- nvinfo : EIATTR_KPARAM_INFO
	.align		4
.L_15:
        /*0028*/ 	.byte	0x04, 0x17
        /*002a*/ 	.short	(.L_17 - .L_16)
.L_16:
        /*002c*/ 	.word	0x00000000
        /*0030*/ 	.short	0x0006
        /*0032*/ 	.short	0x0030
        /*0034*/ 	.byte	0x00, 0xf4, 0x21, 0x00


	//----- nvinfo : EIATTR_KPARAM_INFO
	.align		4
.L_17:
        /*0038*/ 	.byte	0x04, 0x17
        /*003a*/ 	.short	(.L_19 - .L_18)
.L_18:
        /*003c*/ 	.word	0x00000000
        /*0040*/ 	.short	0x0005
        /*0042*/ 	.short	0x0028
        /*0044*/ 	.byte	0x00, 0xf4, 0x21, 0x00


	//----- nvinfo : EIATTR_KPARAM_INFO
	.align		4
.L_19:
        /*0048*/ 	.byte	0x04, 0x17
        /*004a*/ 	.short	(.L_21 - .L_20)
.L_20:
        /*004c*/ 	.word	0x00000000
        /*0050*/ 	.short	0x0004
        /*0052*/ 	.short	0x0020
        /*0054*/ 	.byte	0x00, 0xf4, 0x21, 0x00


	//----- nvinfo : EIATTR_KPARAM_INFO
	.align		4
.L_21:
        /*0058*/ 	.byte	0x04, 0x17
        /*005a*/ 	.short	(.L_23 - .L_22)
.L_22:
        /*005c*/ 	.word	0x00000000
        /*0060*/ 	.short	0x0003
        /*0062*/ 	.short	0x0018
        /*0064*/ 	.byte	0x00, 0xf4, 0x21, 0x00


	//----- nvinfo : EIATTR_KPARAM_INFO
	.align		4
.L_23:
        /*0068*/ 	.byte	0x04, 0x17
        /*006a*/ 	.short	(.L_25 - .L_24)
.L_24:
        /*006c*/ 	.word	0x00000000
        /*0070*/ 	.short	0x0002
        /*0072*/ 	.short	0x0010
        /*0074*/ 	.byte	0x00, 0xf4, 0x21, 0x00


	//----- nvinfo : EIATTR_KPARAM_INFO
	.align		4
.L_25:
        /*0078*/ 	.byte	0x04, 0x17
        /*007a*/ 	.short	(.L_27 - .L_26)
.L_26:
        /*007c*/ 	.word	0x00000000
        /*0080*/ 	.short	0x0001
        /*0082*/ 	.short	0x0008
        /*0084*/ 	.byte	0x00, 0xf4, 0x21, 0x00


	//----- nvinfo : EIATTR_KPARAM_INFO
	.align		4
.L_27:
        /*0088*/ 	.byte	0x04, 0x17
        /*008a*/ 	.short	(.L_29 - .L_28)
.L_28:
        /*008c*/ 	.word	0x00000000
        /*0090*/ 	.short	0x0000
        /*0092*/ 	.short	0x0000
        /*0094*/ 	.byte	0x00, 0xf4, 0x21, 0x00


	//----- nvinfo : EIATTR_SPARSE_MMA_MASK
	.align		4
.L_29:
        /*0098*/ 	.byte	0x03, 0x50
        /*009a*/ 	.short	0x0000


	//----- nvinfo : EIATTR_MAXREG_COUNT
	.align		4
        /*009c*/ 	.byte	0x03, 0x1b
        /*009e*/ 	.short	0x00ff


	//----- nvinfo : EIATTR_EXIT_INSTR_OFFSETS
	.align		4
        /*00a0*/ 	.byte	0x04, 0x1c
        /*00a2*/ 	.short	(.L_31 - .L_30)


	//   ....[0]....
.L_30:
        /*00a4*/ 	.word	0x000005c0


	//   ....[1]....
        /*00a8*/ 	.word	0x00000610


	//----- nvinfo : EIATTR_REQNTID
	.align		4
.L_31:
        /*00ac*/ 	.byte	0x04, 0x10
        /*00ae*/ 	.short	(.L_33 - .L_32)
.L_32:
        /*00b0*/ 	.word	0x00000080
        /*00b4*/ 	.word	0x00000001
        /*00b8*/ 	.word	0x00000001


	//----- nvinfo : EIATTR_CBANK_PARAM_SIZE
	.align		4
.L_33:
        /*00bc*/ 	.byte	0x03, 0x19
        /*00be*/ 	.short	0x0040


	//----- nvinfo : EIATTR_PARAM_CBANK
	.align		4
        /*00c0*/ 	.byte	0x04, 0x0a
        /*00c2*/ 	.short	(.L_35 - .L_34)
	.align		4
.L_34:
        /*00c4*/ 	.word	index@(.nv.constant0.triton_poi_fused__native_batch_norm_legit_no_training_add_relu_29)
        /*00c8*/ 	.short	0x0210
        /*00ca*/ 	.short	0x0040


	//----- nvinfo : EIATTR_SW_WAR
	.align		4
.L_35:
        /*00cc*/ 	.byte	0x04, 0x36
        /*00ce*/ 	.short	(.L_37 - .L_36)
.L_36:
        /*00d0*/ 	.word	0x00000008
.L_37:


//--------------------- .nv.callgraph             --------------------------
	.section	.nv.callgraph,"",@"SHT_CUDA_CALLGRAPH"
	.align	4
	.sectionentsize	8
	.align		4
        /*0000*/ 	.word	0x00000000
	.align		4
        /*0004*/ 	.word	0xffffffff
	.align		4
        /*0008*/ 	.word	0x00000000
	.align		4
        /*000c*/ 	.word	0xfffffffe
	.align		4
        /*0010*/ 	.word	0x00000000
	.align		4
        /*0014*/ 	.word	0xfffffffd
	.align		4
        /*0018*/ 	.word	0x00000000
	.align		4
        /*001c*/ 	.word	0xfffffffc


//--------------------- .nv.constant4             --------------------------
	.section	.nv.constant4,"a",@progbits
	.align	8
	.align		8
.nv.constant4:
        /*0000*/ 	.dword	_$_str
	.align		8
        /*0008*/ 	.dword	_$_str_$_2


//--------------------- .text.triton_poi_fused__native_batch_norm_legit_no_training_add_relu_29 --------------------------
	.section	.text.triton_poi_fused__native_batch_norm_legit_no_training_add_relu_29,"ax",@progbits
	.sectionflags	@"SHF_BARRIERS=1"
	.align	128
        .global         triton_poi_fused__native_batch_norm_legit_no_training_add_relu_29
        .type           triton_poi_fused__native_batch_norm_legit_no_training_add_relu_29,@function
        .size           triton_poi_fused__native_batch_norm_legit_no_training_add_relu_29,(.L_x_1 - triton_poi_fused__native_batch_norm_legit_no_training_add_relu_29)
        .other          triton_poi_fused__native_batch_norm_legit_no_training_add_relu_29,@"STO_CUDA_ENTRY STV_DEFAULT"
triton_poi_fused__native_batch_norm_legit_no_training_add_relu_29:
.text.triton_poi_fused__native_batch_norm_legit_no_training_add_relu_29:
[----:B------:R-:W0:Y:S01]  /*0000*/  LDC R1, c[0x0][0x28] ;  /* 0x00000a00ff017b82 */ /* 0x000e220000000800 */
[----:B------:R-:W1:Y:S07]  /*0010*/  S2R R0, SR_TID.X ;  /* 0x0000000000007919 */ /* 0x000e6e0000002100 */
[----:B------:R-:W2:Y:S01]  /*0020*/  LDC.64 R8, c[0x0][0x220] ;  /* 0x00008800ff087b82 */ /* 0x000ea20000000a00 */
[----:B------:R-:W-:Y:S01]  /*0030*/  CS2R R2, SRZ ;  /* 0x0000000000027805 */ /* 0x000fe2000001ff00 */
[----:B------:R-:W-:Y:S01]  /*0040*/  ULDC.64 UR6, c[0x0][0x208] ;  /* 0x0000820000067ab9 */ /* 0x000fe20000000a00 */
[----:B------:R-:W3:Y:S01]  /*0050*/  S2R R18, SR_CTAID.X ;  /* 0x0000000000127919 */ /* 0x000ee20000002500 */
[----:B------:R-:W4:Y:S04]  /*0060*/  S2R R20, SR_CTAID.Y ;  /* 0x0000000000147919 */ /* 0x000f280000002600 */
[----:B------:R-:W5:Y:S08]  /*0070*/  LDC.64 R10, c[0x0][0x210] ;  /* 0x00008400ff0a7b82 */ /* 0x000f700000000a00 */
[----:B------:R-:W5:Y:S08]  /*0080*/  LDC.64 R12, c[0x0][0x218] ;  /* 0x00008600ff0c7b82 */ /* 0x000f700000000a00 */
[----:B------:R-:W5:Y:S01]  /*0090*/  LDC.64 R14, c[0x0][0x228] ;  /* 0x00008a00ff0e7b82 */ /* 0x000f620000000a00 */
[----:B-1----:R-:W-:-:S07]  /*00a0*/  IMAD.SHL.U32 R19, R0, 0x2, RZ ;  /* 0x0000000200137824 */ /* 0x002fce00078e00ff */
[----:B------:R-:W1:Y:S01]  /*00b0*/  LDC.64 R16, c[0x0][0x230] ;  /* 0x00008c00ff107b82 */ /* 0x000e620000000a00 */
[----:B------:R-:W-:-:S04]  /*00c0*/  LOP3.LUT R19, R19, 0xfe, RZ, 0xc0, !PT ;  /* 0x000000fe13137812 */ /* 0x000fc800078ec0ff */
[----:B---3--:R-:W-:-:S03]  /*00d0*/  PRMT R23, R19, 0x6540, R18 ;  /* 0x0000654013177816 */ /* 0x008fc60000000012 */
[----:B------:R-:W3:Y:S01]  /*00e0*/  LDC.64 R4, c[0x0][0x238] ;  /* 0x00008e00ff047b82 */ /* 0x000ee20000000a00 */
[C---:B------:R-:W-:Y:S01]  /*00f0*/  ISETP.GE.AND P2, PT, R23.reuse, 0x800, PT ;  /* 0x000008001700780c */ /* 0x040fe20003f46270 */
[----:B--2---:R-:W-:-:S12]  /*0100*/  IMAD.WIDE R8, R23, 0x4, R8 ;  /* 0x0000000417087825 */ /* 0x004fd800078e0208 */
[----:B------:R2:W3:Y:S01]  /*0110*/  @!P2 LDG.E.EL.64 R2, desc[UR6][R8.64] ;  /* 0x000000060802a981 */ /* 0x0004e2000c2e1b00 */
[C---:B----4-:R-:W-:Y:S01]  /*0120*/  ISETP.GE.AND P0, PT, R20.reuse, 0x10, PT ;  /* 0x000000101400780c */ /* 0x050fe20003f06270 */
[----:B------:R-:W-:Y:S01]  /*0130*/  IMAD R21, R20, 0x800, R23 ;  /* 0x0000080014157824 */ /* 0x000fe200078e0217 */
[----:B------:R-:W-:Y:S01]  /*0140*/  CS2R R6, SRZ ;  /* 0x0000000000067805 */ /* 0x000fe2000001ff00 */
[C---:B0----5:R-:W-:Y:S01]  /*0150*/  IMAD.WIDE R12, R23.reuse, 0x4, R12 ;  /* 0x00000004170c7825 */ /* 0x061fe200078e020c */
[----:B------:R-:W-:-:S03]  /*0160*/  ISETP.LT.AND P1, PT, R23, 0x800, !P0 ;  /* 0x000008001700780c */ /* 0x000fc60004721270 */
[----:B------:R-:W-:Y:S01]  /*0170*/  IMAD.WIDE R10, R21, 0x4, R10 ;  /* 0x00000004150a7825 */ /* 0x000fe200078e020a */
[----:B--2---:R-:W-:Y:S02]  /*0180*/  CS2R R8, SRZ ;  /* 0x0000000000087805 */ /* 0x004fe4000001ff00 */
[----:B------:R-:W-:Y:S01]  /*0190*/  CS2R R24, SRZ ;  /* 0x0000000000187805 */ /* 0x000fe2000001ff00 */
[----:B------:R-:W-:-:S03]  /*01a0*/  IMAD.WIDE R14, R23, 0x4, R14 ;  /* 0x00000004170e7825 */ /* 0x000fc600078e020e */
[----:B------:R-:W2:Y:S01]  /*01b0*/  @!P2 LDG.E.EL.64 R8, desc[UR6][R12.64] ;  /* 0x000000060c08a981 */ /* 0x000ea2000c2e1b00 */
[----:B-1----:R-:W-:Y:S01]  /*01c0*/  IMAD.WIDE R16, R23, 0x4, R16 ;  /* 0x0000000417107825 */ /* 0x002fe200078e0210 */
[----:B------:R-:W-:Y:S02]  /*01d0*/  CS2R R22, SRZ ;  /* 0x0000000000167805 */ /* 0x000fe4000001ff00 */
[----:B------:R0:W2:Y:S01]  /*01e0*/  @P1 LDG.E.EL.64 R6, desc[UR6][R10.64] ;  /* 0x000000060a061981 */ /* 0x0000a2000c2e1b00 */
[----:B---3--:R-:W-:Y:S01]  /*01f0*/  IMAD.WIDE R26, R21, 0x4, R4 ;  /* 0x00000004151a7825 */ /* 0x008fe200078e0204 */
[----:B------:R-:W-:Y:S02]  /*0200*/  CS2R R4, SRZ ;  /* 0x0000000000047805 */ /* 0x000fe4000001ff00 */
[----:B------:R-:W3:Y:S04]  /*0210*/  @!P2 LDG.E.EL.64 R24, desc[UR6][R14.64] ;  /* 0x000000060e18a981 */ /* 0x000ee8000c2e1b00 */
[----:B------:R-:W3:Y:S04]  /*0220*/  @!P2 LDG.E.EL.64 R22, desc[UR6][R16.64] ;  /* 0x000000061016a981 */ /* 0x000ee8000c2e1b00 */
[----:B------:R-:W4:Y:S01]  /*0230*/  @P1 LDG.E.EL.64 R4, desc[UR6][R26.64] ;  /* 0x000000061a041981 */ /* 0x000f22000c2e1b00 */
[----:B------:R-:W1:Y:S01]  /*0240*/  S2UR UR5, SR_CgaCtaId ;  /* 0x00000000000579c3 */ /* 0x000e620000008800 */
[----:B------:R-:W-:-:S02]  /*0250*/  UMOV UR4, 0x400 ;  /* 0x0000040000047882 */ /* 0x000fc40000000000 */
[----:B-1----:R-:W-:-:S06]  /*0260*/  UPRMT UR4, UR5, 0x654, UR4 ;  /* 0x0000065405047896 */ /* 0x002fcc0008000004 */
[----:B------:R-:W-:Y:S01]  /*0270*/  LEA R19, R19, UR4, 0x2 ;  /* 0x0000000413137c11 */ /* 0x000fe2000f8e10ff */
[----:B------:R-:W-:Y:S01]  /*0280*/  FADD R2, R2, 9.9999997473787516356e-06 ;  /* 0x3727c5ac02027421 */ /* 0x000fe20000000000 */
[----:B------:R-:W-:-:S03]  /*0290*/  FADD R3, R3, 9.9999997473787516356e-06 ;  /* 0x3727c5ac03037421 */ /* 0x000fc60000000000 */
[----:B0-----:R-:W0:Y:S08]  /*02a0*/  MUFU.SQRT R10, R2 ;  /* 0x00000002000a7308 */ /* 0x001e300000002000 */
[----:B------:R-:W1:Y:S01]  /*02b0*/  MUFU.SQRT R11, R3 ;  /* 0x00000003000b7308 */ /* 0x000e620000002000 */
[C---:B0-----:R-:W-:Y:S02]  /*02c0*/  FSETP.GT.AND P1, PT, R10.reuse, 8.50705917302346158658e+37, PT ;  /* 0x7e8000000a00780b */ /* 0x041fe40003f24000 */
[----:B------:R-:W-:-:S02]  /*02d0*/  FSETP.GEU.AND P3, PT, R10, 1.175494350822287508e-38, PT ;  /* 0x008000000a00780b */ /* 0x000fc40003f6e000 */
[C---:B-1----:R-:W-:Y:S02]  /*02e0*/  FSETP.GT.AND P2, PT, R11.reuse, 8.50705917302346158658e+37, PT ;  /* 0x7e8000000b00780b */ /* 0x042fe40003f44000 */
[----:B------:R-:W-:-:S07]  /*02f0*/  FSETP.GEU.AND P4, PT, R11, 1.175494350822287508e-38, PT ;  /* 0x008000000b00780b */ /* 0x000fce0003f8e000 */
[----:B------:R-:W-:-:S04]  /*0300*/  @P1 FMUL R10, R10, 0.25 ;  /* 0x3e8000000a0a1820 */ /* 0x000fc80000400000 */
[----:B------:R-:W-:Y:S01]  /*0310*/  @!P3 FMUL R10, R10, 16777216 ;  /* 0x4b8000000a0ab820 */ /* 0x000fe20000400000 */
[----:B------:R-:W-:-:S04]  /*0320*/  @P2 FMUL R11, R11, 0.25 ;  /* 0x3e8000000b0b2820 */ /* 0x000fc80000400000 */
[----:B------:R-:W-:Y:S01]  /*0330*/  @!P4 FMUL R11, R11, 16777216 ;  /* 0x4b8000000b0bc820 */ /* 0x000fe20000400000 */
[----:B------:R-:W0:Y:S01]  /*0340*/  MUFU.RCP R10, R10 ;  /* 0x0000000a000a7308 */ /* 0x000e220000001000 */
[----:B------:R-:W-:-:S07]  /*0350*/  IMAD.MOV.U32 R2, RZ, RZ, 0x3e800000 ;  /* 0x3e800000ff027424 */ /* 0x000fce00078e00ff */
[----:B------:R-:W1:Y:S01]  /*0360*/  MUFU.RCP R11, R11 ;  /* 0x0000000b000b7308 */ /* 0x000e620000001000 */
[C---:B------:R-:W-:Y:S02]  /*0370*/  FSEL R3, R2.reuse, 1, P1 ;  /* 0x3f80000002037808 */ /* 0x040fe40000800000 */
[----:B------:R-:W-:-:S03]  /*0380*/  FSEL R2, R2, 1, P2 ;  /* 0x3f80000002027808 */ /* 0x000fc60001000000 */
[----:B------:R-:W-:Y:S01]  /*0390*/  @!P3 FMUL R3, R3, 16777216 ;  /* 0x4b8000000303b820 */ /* 0x000fe20000400000 */
[----:B--2---:R-:W-:Y:S01]  /*03a0*/  FADD R6, -R8, R6 ;  /* 0x0000000608067221 */ /* 0x004fe20000000100 */
[----:B------:R-:W-:Y:S02]  /*03b0*/  @!P4 FMUL R2, R2, 16777216 ;  /* 0x4b8000000202c820 */ /* 0x000fe40000400000 */
[----:B0-----:R-:W-:Y:S01]  /*03c0*/  FMUL R3, R10, R3 ;  /* 0x000000030a037220 */ /* 0x001fe20000400000 */
[----:B------:R-:W-:-:S03]  /*03d0*/  FADD R7, -R9, R7 ;  /* 0x0000000709077221 */ /* 0x000fc60000000100 */
[----:B------:R-:W-:Y:S01]  /*03e0*/  FMUL R3, R6, R3 ;  /* 0x0000000306037220 */ /* 0x000fe20000400000 */
[----:B-1----:R-:W-:-:S03]  /*03f0*/  FMUL R2, R11, R2 ;  /* 0x000000020b027220 */ /* 0x002fc60000400000 */
[----:B---3--:R-:W-:Y:S01]  /*0400*/  FFMA R3, R3, R24, R22 ;  /* 0x0000001803037223 */ /* 0x008fe20000000016 */
[----:B------:R-:W-:-:S04]  /*0410*/  FMUL R2, R7, R2 ;  /* 0x0000000207027220 */ /* 0x000fc80000400000 */
[----:B------:R-:W-:Y:S01]  /*0420*/  FFMA R2, R2, R25, R23 ;  /* 0x0000001902027223 */ /* 0x000fe20000000017 */
[C---:B----4-:R-:W-:Y:S01]  /*0430*/  FSETP.GEU.AND P1, PT, R3.reuse, -R4, PT ;  /* 0x800000040300720b */ /* 0x050fe20003f2e000 */
[----:B------:R-:W-:Y:S02]  /*0440*/  FADD R3, R3, R4 ;  /* 0x0000000403037221 */ /* 0x000fe40000000000 */
[C---:B------:R-:W-:Y:S01]  /*0450*/  FADD R4, R2.reuse, R5 ;  /* 0x0000000502047221 */ /* 0x040fe20000000000 */
[----:B------:R-:W-:Y:S02]  /*0460*/  FSETP.GEU.AND P2, PT, R2, -R5, PT ;  /* 0x800000050200720b */ /* 0x000fe40003f4e000 */
[----:B------:R-:W-:Y:S02]  /*0470*/  FSEL R8, R3, RZ, P1 ;  /* 0x000000ff03087208 */ /* 0x000fe40000800000 */
[----:B------:R-:W-:Y:S01]  /*0480*/  FSEL R9, R4, RZ, P2 ;  /* 0x000000ff04097208 */ /* 0x000fe20001000000 */
[----:B------:R-:W0:Y:S04]  /*0490*/  LDC.64 R2, c[0x0][0x240] ;  /* 0x00009000ff027b82 */ /* 0x000e280000000a00 */
[----:B------:R-:W-:Y:S01]  /*04a0*/  STS.64 [R19], R8 ;  /* 0x0000000813007388 */ /* 0x000fe20000000a00 */
[----:B------:R-:W-:-:S04]  /*04b0*/  LOP3.LUT R5, R0, 0x7f, RZ, 0xc0, !PT ;  /* 0x0000007f00057812 */ /* 0x000fc800078ec0ff */
[----:B------:R-:W-:Y:S01]  /*04c0*/  LEA R6, R5, UR4, 0x2 ;  /* 0x0000000405067c11 */ /* 0x000fe2000f8e10ff */
[----:B------:R-:W-:Y:S01]  /*04d0*/  BAR.SYNC.DEFER_BLOCKING 0x0 ;  /* 0x0000000000007b1d */ /* 0x000fe20000010000 */
[----:B------:R-:W-:-:S04]  /*04e0*/  SHF.R.S32.HI R7, RZ, 0x1f, R20 ;  /* 0x0000001fff077819 */ /* 0x000fc80000011414 */
[----:B------:R-:W-:-:S05]  /*04f0*/  LEA.HI R7, R7, R20, RZ, 0x2 ;  /* 0x0000001407077211 */ /* 0x000fca00078f10ff */
[C---:B------:R-:W-:Y:S01]  /*0500*/  IMAD.SHL.U32 R0, R7.reuse, 0x800, RZ ;  /* 0x0000080007007824 */ /* 0x040fe200078e00ff */
[----:B------:R-:W1:Y:S01]  /*0510*/  LDS R11, [R6] ;  /* 0x00000000060b7984 */ /* 0x000e620000000800 */
[----:B------:R-:W-:-:S03]  /*0520*/  LOP3.LUT R7, R7, 0xfffffffc, RZ, 0xc0, !PT ;  /* 0xfffffffc07077812 */ /* 0x000fc600078ec0ff */
[----:B------:R-:W-:Y:S02]  /*0530*/  LOP3.LUT R0, R0, 0xffffe000, RZ, 0xc0, !PT ;  /* 0xffffe00000007812 */ /* 0x000fe400078ec0ff */
[----:B------:R-:W-:Y:S02]  /*0540*/  PRMT R5, R5, 0x6540, R18 ;  /* 0x0000654005057816 */ /* 0x000fe40000000012 */
[----:B------:R-:W-:Y:S02]  /*0550*/  IADD3 R7, R0, R20, -R7 ;  /* 0x0000001400077210 */ /* 0x000fe40007ffe807 */
[C---:B------:R-:W-:Y:S02]  /*0560*/  LOP3.LUT R0, R5.reuse, 0x80, RZ, 0xfc, !PT ;  /* 0x0000008005007812 */ /* 0x040fe400078efcff */
[C---:B------:R-:W-:Y:S02]  /*0570*/  ISETP.LT.AND P1, PT, R5.reuse, 0x800, !P0 ;  /* 0x000008000500780c */ /* 0x040fe40004721270 */
[----:B------:R-:W-:Y:S01]  /*0580*/  ISETP.LT.AND P0, PT, R0, 0x800, !P0 ;  /* 0x000008000000780c */ /* 0x000fe20004701270 */
[----:B------:R-:W-:-:S04]  /*0590*/  IMAD R5, R5, 0x4, R7 ;  /* 0x0000000405057824 */ /* 0x000fc800078e0207 */
[----:B0-----:R-:W-:-:S06]  /*05a0*/  IMAD.WIDE R4, R5, 0x4, R2 ;  /* 0x0000000405047825 */ /* 0x001fcc00078e0202 */
[----:B-1----:R0:W-:Y:S02]  /*05b0*/  @P1 STG.E desc[UR6][R4.64], R11 ;  /* 0x0000000b04001986 */ /* 0x0021e4000c101906 */
[----:B0-----:R-:W-:Y:S05]  /*05c0*/  @!P0 EXIT ;  /* 0x000000000000894d */ /* 0x001fea0003800000 */
[----:B0-----:R-:W0:Y:S01]  /*05d0*/  LDS R5, [R6+0x200] ;  /* 0x0002000006057984 */ /* 0x001e220000000800 */
[----:B------:R-:W-:-:S04]  /*05e0*/  IMAD R7, R0, 0x4, R7 ;  /* 0x0000000400077824 */ /* 0x000fc800078e0207 */
[----:B------:R-:W-:-:S05]  /*05f0*/  IMAD.WIDE R2, R7, 0x4, R2 ;  /* 0x0000000407027825 */ /* 0x000fca00078e0202 */
[----:B0-----:R-:W-:Y:S01]  /*0600*/  STG.E desc[UR6][R2.64], R5 ;  /* 0x0000000502007986 */ /* 0x001fe2000c101906 */
[----:B------:R-:W-:Y:S05]  /*0610*/  EXIT ;  /* 0x000000000000794d */ /* 0x000fea0003800000 */
.L_x_0:
[----:B------:R-:W-:-:S00]  /*0620*/  BRA `(.L_x_0) ;  /* 0xfffffffc00fc7947 */ /* 0x000fc0000383ffff */
[----:B------:R-:W-:-:S00]  /*0630*/  NOP ;  /* 0x0000000000007918 */ /* 0x000fc00000000000 */
        /* <DEDUP_REMOVED lines=12> */
.L_x_1:


//--------------------- .nv.global.init           --------------------------
	.section	.nv.global.init,"aw",@progbits
.nv.global.init:
	.type		_$_str,@object
	.size		_$_str,(_$_str_$_2 - _$_str)
_$_str:
        /*0000*/ 	.byte	0x5f, 0x5f, 0x43, 0x55, 0x44, 0x41, 0x5f, 0x46, 0x54, 0x5a, 0x00
	.type		_$_str_$_2,@object
	.size		_$_str_$_2,(.L_1 - _$_str_$_2)
_$_str_$_2:
        /*000b*/ 	.byte	0x5f, 0x5f, 0x43, 0x55, 0x44, 0x41, 0x5f, 0x50, 0x52, 0x45, 0x43, 0x5f, 0x53, 0x51, 0x52, 0x54
        /*001b*/ 	.byte	0x00
.L_1:


//--------------------- .nv.shared.triton_poi_fused__native_batch_norm_legit_no_training_add_relu_29 --------------------------
	.section	.nv.shared.triton_poi_fused__native_batch_norm_legit_no_training_add_relu_29,"aw",@nobits
	.sectionflags	@""
	.align	16
	.zero		1024


//--------------------- .nv.constant0.triton_poi_fused__native_batch_norm_legit_no_training_add_relu_29 --------------------------
	.section	.nv.constant0.triton_poi_fused__native_batch_norm_legit_no_training_add_relu_29,"a",@progbits
	.sectionflags	@""
	.align	4
.nv.constant0.triton_poi_fused__native_batch_norm_legit_no_training_add_relu_29:
	.zero		592
